	.headerflags	@"EF_CUDA_TEXMODE_UNIFIED EF_CUDA_64BIT_ADDRESS EF_CUDA_ACCELERATORS EF_CUDA_SM90 EF_CUDA_VIRTUAL_SM(EF_CUDA_SM90)"
	.elftype	@"ET_EXEC"


//--------------------- .nv.info                  --------------------------
	.section	.nv.info,"",@"SHT_CUDA_INFO"
	.align	4


	//----- nvinfo : EIATTR_REGCOUNT
	.align		4
        /*0000*/ 	.byte	0x04, 0x2f
        /*0002*/ 	.short	(.L_3 - .L_2)
	.align		4
.L_2:
        /*0004*/ 	.word	index@(triton_poi_fused__native_batch_norm_legit_no_training_relu_6)
        /*0008*/ 	.word	0x00000020


	//----- nvinfo : EIATTR_MIN_STACK_SIZE
	.align		4
.L_3:
        /*000c*/ 	.byte	0x04, 0x12
        /*000e*/ 	.short	(.L_5 - .L_4)
	.align		4
.L_4:
        /*0010*/ 	.word	index@(triton_poi_fused__native_batch_norm_legit_no_training_relu_6)
        /*0014*/ 	.word	0x00000000


	//----- nvinfo : EIATTR_FRAME_SIZE
	.align		4
.L_5:
        /*0018*/ 	.byte	0x04, 0x11
        /*001a*/ 	.short	(.L_7 - .L_6)
	.align		4
.L_6:
        /*001c*/ 	.word	index@(triton_poi_fused__native_batch_norm_legit_no_training_relu_6)
        /*0020*/ 	.word	0x00000000


	//----- nvinfo : EIATTR_MIN_STACK_SIZE
	.align		4
.L_7:
        /*0024*/ 	.byte	0x04, 0x12
        /*0026*/ 	.short	(.L_9 - .L_8)
	.align		4
.L_8:
        /*0028*/ 	.word	index@(triton_poi_fused__native_batch_norm_legit_no_training_relu_6)
        /*002c*/ 	.word	0x00000000
.L_9:


//--------------------- .nv.info.triton_poi_fused__native_batch_norm_legit_no_training_relu_6 --------------------------
	.section	.nv.info.triton_poi_fused__native_batch_norm_legit_no_training_relu_6,"",@"SHT_CUDA_INFO"
	.sectionflags	@""
	.align	4


	//----- nvinfo : EIATTR_CUDA_API_VERSION
	.align		4
        /*0000*/ 	.byte	0x04, 0x37
        /*0002*/ 	.short	(.L_11 - .L_10)
.L_10:
        /*0004*/ 	.word	0x0000007c


	//----- nvinfo : EIATTR_KPARAM_INFO
	.align		4
.L_11:
        /*0008*/ 	.byte	0x04, 0x17
        /*000a*/ 	.short	(.L_13 - .L_12)
.L_12:
        /*000c*/ 	.word	0x00000000
        /*0010*/ 	.short	0x0006
        /*0012*/ 	.short	0x0030
        /*0014*/ 	.byte	0x00, 0xf0, 0x11, 0x00


	//----- nvinfo : EIATTR_KPARAM_INFO
	.align		4
.L_13:
        /*0018*/ 	.byte	0x04, 0x17
        /*001a*/ 	.short	(.L_15 - .L_14)
.L_14:
        /*001c*/ 	.word	0x00000000
        /*0020*/ 	.short	0x0005
        /*0022*/ 	.short	0x0028
        /*0024*/ 	.byte	0x00, 0xf4, 0x21, 0x00


	//----- nvinfo : EIATTR_KPARAM_INFO
	.align		4
.L_15:
        /*0028*/ 	.byte	0x04, 0x17
        /*002a*/ 	.short	(.L_17 - .L_16)
.L_16:
        /*002c*/ 	.word	0x00000000
        /*0030*/ 	.short	0x0004
        /*0032*/ 	.short	0x0020
        /*0034*/ 	.byte	0x00, 0xf4, 0x21, 0x00


	//----- nvinfo : EIATTR_KPARAM_INFO
	.align		4
.L_17:
        /*0038*/ 	.byte	0x04, 0x17
        /*003a*/ 	.short	(.L_19 - .L_18)
.L_18:
        /*003c*/ 	.word	0x00000000
        /*0040*/ 	.short	0x0003
        /*0042*/ 	.short	0x0018
        /*0044*/ 	.byte	0x00, 0xf4, 0x21, 0x00


	//----- nvinfo : EIATTR_KPARAM_INFO
	.align		4
.L_19:
        /*0048*/ 	.byte	0x04, 0x17
        /*004a*/ 	.short	(.L_21 - .L_20)
.L_20:
        /*004c*/ 	.word	0x00000000
        /*0050*/ 	.short	0x0002
        /*0052*/ 	.short	0x0010
        /*0054*/ 	.byte	0x00, 0xf4, 0x21, 0x00


	//----- nvinfo : EIATTR_KPARAM_INFO
	.align		4
.L_21:
        /*0058*/ 	.byte	0x04, 0x17
        /*005a*/ 	.short	(.L_23 - .L_22)
.L_22:
        /*005c*/ 	.word	0x00000000
        /*0060*/ 	.short	0x0001
        /*0062*/ 	.short	0x0008
        /*0064*/ 	.byte	0x00, 0xf4, 0x21, 0x00


	//----- nvinfo : EIATTR_KPARAM_INFO
	.align		4
.L_23:
        /*0068*/ 	.byte	0x04, 0x17
        /*006a*/ 	.short	(.L_25 - .L_24)
.L_24:
        /*006c*/ 	.word	0x00000000
        /*0070*/ 	.short	0x0000
        /*0072*/ 	.short	0x0000
        /*0074*/ 	.byte	0x00, 0xf4, 0x21, 0x00


	//----- nvinfo : EIATTR_SPARSE_MMA_MASK
	.align		4
.L_25:
        /*0078*/ 	.byte	0x03, 0x50
        /*007a*/ 	.short	0x0000


	//----- nvinfo : EIATTR_MAXREG_COUNT
	.align		4
        /*007c*/ 	.byte	0x03, 0x1b
        /*007e*/ 	.short	0x00ff


	//----- nvinfo : EIATTR_EXIT_INSTR_OFFSETS
	.align		4
        /*0080*/ 	.byte	0x04, 0x1c
        /*0082*/ 	.short	(.L_27 - .L_26)


	//   ....[0]....
.L_26:
        /*0084*/ 	.word	0x000006c0


	//----- nvinfo : EIATTR_REQNTID
	.align		4
.L_27:
        /*0088*/ 	.byte	0x04, 0x10
        /*008a*/ 	.short	(.L_29 - .L_28)
.L_28:
        /*008c*/ 	.word	0x00000080
        /*0090*/ 	.word	0x00000001
        /*0094*/ 	.word	0x00000001


	//----- nvinfo : EIATTR_CBANK_PARAM_SIZE
	.align		4
.L_29:
        /*0098*/ 	.byte	0x03, 0x19
        /*009a*/ 	.short	0x0034


	//----- nvinfo : EIATTR_PARAM_CBANK
	.align		4
        /*009c*/ 	.byte	0x04, 0x0a
        /*009e*/ 	.short	(.L_31 - .L_30)
	.align		4
.L_30:
        /*00a0*/ 	.word	index@(.nv.constant0.triton_poi_fused__native_batch_norm_legit_no_training_relu_6)
        /*00a4*/ 	.short	0x0210
        /*00a6*/ 	.short	0x0034


	//----- nvinfo : EIATTR_SW_WAR
	.align		4
.L_31:
        /*00a8*/ 	.byte	0x04, 0x36
        /*00aa*/ 	.short	(.L_33 - .L_32)
.L_32:
        /*00ac*/ 	.word	0x00000008
.L_33:


//--------------------- .nv.callgraph             --------------------------
	.section	.nv.callgraph,"",@"SHT_CUDA_CALLGRAPH"
	.align	4
	.sectionentsize	8
	.align		4
        /*0000*/ 	.word	0x00000000
	.align		4
        /*0004*/ 	.word	0xffffffff
	.align		4
        /*0008*/ 	.word	0x00000000
	.align		4
        /*000c*/ 	.word	0xfffffffe
	.align		4
        /*0010*/ 	.word	0x00000000
	.align		4
        /*0014*/ 	.word	0xfffffffd
	.align		4
        /*0018*/ 	.word	0x00000000
	.align		4
        /*001c*/ 	.word	0xfffffffc


//--------------------- .nv.constant4             --------------------------
	.section	.nv.constant4,"a",@progbits
	.align	8
	.align		8
.nv.constant4:
        /*0000*/ 	.dword	_$_str
	.align		8
        /*0008*/ 	.dword	_$_str_$_2


//--------------------- .text.triton_poi_fused__native_batch_norm_legit_no_training_relu_6 --------------------------
	.section	.text.triton_poi_fused__native_batch_norm_legit_no_training_relu_6,"ax",@progbits
	.align	128
        .global         triton_poi_fused__native_batch_norm_legit_no_training_relu_6
        .type           triton_poi_fused__native_batch_norm_legit_no_training_relu_6,@function
        .size           triton_poi_fused__native_batch_norm_legit_no_training_relu_6,(.L_x_1 - triton_poi_fused__native_batch_norm_legit_no_training_relu_6)
        .other          triton_poi_fused__native_batch_norm_legit_no_training_relu_6,@"STO_CUDA_ENTRY STV_DEFAULT"
triton_poi_fused__native_batch_norm_legit_no_training_relu_6:
.text.triton_poi_fused__native_batch_norm_legit_no_training_relu_6:
[----:B------:R-:W-:Y:S01]  /*0000*/  LDC R1, c[0x0][0x28] ;  /* 0x00000a00ff017b82 */ /* 0x000fe20000000800 */
[----:B------:R-:W1:Y:S01]  /*0010*/  S2R R0, SR_TID.X ;  /* 0x0000000000007919 */ /* 0x000e620000002100 */
[----:B------:R-:W-:-:S06]  /*0020*/  ULDC.64 UR4, c[0x0][0x208] ;  /* 0x0000820000047ab9 */ /* 0x000fcc0000000a00 */
[----:B------:R-:W2:Y:S01]  /*0030*/  LDC.64 R16, c[0x0][0x218] ;  /* 0x00008600ff107b82 */ /* 0x000ea20000000a00 */
[----:B------:R-:W3:Y:S07]  /*0040*/  S2R R3, SR_CTAID.X ;  /* 0x0000000000037919 */ /* 0x000eee0000002500 */
[----:B------:R-:W4:Y:S08]  /*0050*/  LDC.64 R14, c[0x0][0x210] ;  /* 0x00008400ff0e7b82 */ /* 0x000f300000000a00 */
[----:B------:R-:W5:Y:S01]  /*0060*/  LDC.64 R12, c[0x0][0x230] ;  /* 0x00008c00ff0c7b82 */ /* 0x000f620000000a00 */
[----:B-1----:R-:W-:-:S02]  /*0070*/  SHF.L.U32 R0, R0, 0x2, RZ ;  /* 0x0000000200007819 */ /* 0x002fc400000006ff */
[----:B---3--:R-:W-:Y:S02]  /*0080*/  SHF.R.S32.HI R5, RZ, 0x15, R3 ;  /* 0x00000015ff057819 */ /* 0x008fe40000011403 */
[----:B------:R-:W-:Y:S02]  /*0090*/  LOP3.LUT R0, R0, 0x1fc, RZ, 0xc0, !PT ;  /* 0x000001fc00007812 */ /* 0x000fe400078ec0ff */
[----:B------:R-:W-:Y:S02]  /*00a0*/  SGXT R5, R5, 0x1 ;  /* 0x000000010505781a */ /* 0x000fe40000000200 */
[----:B------:R-:W-:Y:S02]  /*00b0*/  LEA R18, R3, R0, 0xa ;  /* 0x0000000003127211 */ /* 0x000fe400078e50ff */
[----:B------:R-:W1:Y:S02]  /*00c0*/  LDC.64 R2, c[0x0][0x220] ;  /* 0x00008800ff027b82 */ /* 0x000e640000000a00 */
[----:B------:R-:W-:-:S04]  /*00d0*/  LEA.HI R5, R5, R18, RZ, 0xa ;  /* 0x0000001205057211 */ /* 0x000fc800078f50ff */
[----:B------:R-:W-:Y:S02]  /*00e0*/  SHF.R.S32.HI R23, RZ, 0xa, R5 ;  /* 0x0000000aff177819 */ /* 0x000fe40000011405 */
[----:B------:R-:W-:Y:S02]  /*00f0*/  IADD3 R5, R5, 0x200, RZ ;  /* 0x0000020005057810 */ /* 0x000fe40007ffe0ff */
[----:B------:R-:W-:Y:S02]  /*0100*/  LEA.HI R0, R23, R23, RZ, 0x5 ;  /* 0x0000001717007211 */ /* 0x000fe400078f28ff */
[----:B------:R-:W-:Y:S02]  /*0110*/  SHF.R.S32.HI R5, RZ, 0xa, R5 ;  /* 0x0000000aff057819 */ /* 0x000fe40000011405 */
[----:B------:R-:W-:Y:S02]  /*0120*/  LOP3.LUT R0, R0, 0xffffffe0, RZ, 0xc0, !PT ;  /* 0xffffffe000007812 */ /* 0x000fe400078ec0ff */
[----:B------:R-:W-:-:S02]  /*0130*/  LEA.HI R4, R5, R5, RZ, 0x5 ;  /* 0x0000000505047211 */ /* 0x000fc400078f28ff */
[----:B------:R-:W-:Y:S02]  /*0140*/  IADD3 R23, R23, -R0, RZ ;  /* 0x8000000017177210 */ /* 0x000fe40007ffe0ff */
[----:B------:R-:W-:-:S04]  /*0150*/  LOP3.LUT R4, R4, 0xffffffe0, RZ, 0xc0, !PT ;  /* 0xffffffe004047812 */ /* 0x000fc800078ec0ff */
[----:B------:R-:W-:Y:S01]  /*0160*/  IADD3 R19, R5, -R4, RZ ;  /* 0x8000000405137210 */ /* 0x000fe20007ffe0ff */
[----:B-1----:R-:W-:-:S04]  /*0170*/  IMAD.WIDE R8, R23, 0x4, R2 ;  /* 0x0000000417087825 */ /* 0x002fc800078e0202 */
[----:B------:R-:W-:Y:S01]  /*0180*/  IMAD.WIDE R10, R19, 0x4, R2 ;  /* 0x00000004130a7825 */ /* 0x000fe200078e0202 */
[----:B------:R-:W3:Y:S01]  /*0190*/  LDG.E.EL R20, desc[UR4][R8.64] ;  /* 0x0000000408147981 */ /* 0x000ee2000c2e1900 */
[----:B------:R-:W1:Y:S03]  /*01a0*/  LDC.64 R2, c[0x0][0x228] ;  /* 0x00008a00ff027b82 */ /* 0x000e660000000a00 */
[----:B------:R-:W3:Y:S01]  /*01b0*/  LDG.E.EL R21, desc[UR4][R10.64] ;  /* 0x000000040a157981 */ /* 0x000ee2000c2e1900 */
[----:B--2---:R-:W-:-:S04]  /*01c0*/  IMAD.WIDE R26, R23, 0x4, R16 ;  /* 0x00000004171a7825 */ /* 0x004fc800078e0210 */
[----:B----4-:R-:W-:Y:S01]  /*01d0*/  IMAD.WIDE R14, R18, 0x4, R14 ;  /* 0x00000004120e7825 */ /* 0x010fe200078e020e */
[----:B------:R-:W2:Y:S04]  /*01e0*/  LDG.E.EL R0, desc[UR4][R26.64] ;  /* 0x000000041a007981 */ /* 0x000ea8000c2e1900 */
[----:B------:R-:W2:Y:S01]  /*01f0*/  LDG.E.128 R4, desc[UR4][R14.64] ;  /* 0x000000040e047981 */ /* 0x000ea2000c1e1d00 */
[----:B------:R-:W-:-:S03]  /*0200*/  IMAD.WIDE R16, R19, 0x4, R16 ;  /* 0x0000000413107825 */ /* 0x000fc600078e0210 */
[----:B------:R-:W4:Y:S04]  /*0210*/  LDG.E.128 R8, desc[UR4][R14.64+0x800] ;  /* 0x000800040e087981 */ /* 0x000f28000c1e1d00 */
[----:B------:R-:W4:Y:S01]  /*0220*/  LDG.E.EL R16, desc[UR4][R16.64] ;  /* 0x0000000410107981 */ /* 0x000f22000c2e1900 */
[----:B01----:R-:W-:-:S04]  /*0230*/  IMAD.WIDE R24, R23, 0x4, R2 ;  /* 0x0000000417187825 */ /* 0x003fc800078e0202 */
[----:B-----5:R-:W-:Y:S02]  /*0240*/  IMAD.WIDE R22, R23, 0x4, R12 ;  /* 0x0000000417167825 */ /* 0x020fe400078e020c */
[----:B------:R-:W5:Y:S04]  /*0250*/  LDG.E.EL R24, desc[UR4][R24.64] ;  /* 0x0000000418187981 */ /* 0x000f68000c2e1900 */
[----:B------:R-:W5:Y:S01]  /*0260*/  LDG.E.EL R23, desc[UR4][R22.64] ;  /* 0x0000000416177981 */ /* 0x000f62000c2e1900 */
[----:B------:R-:W-:-:S04]  /*0270*/  IMAD.WIDE R2, R19, 0x4, R2 ;  /* 0x0000000413027825 */ /* 0x000fc800078e0202 */
[----:B------:R-:W-:Y:S02]  /*0280*/  IMAD.WIDE R28, R19, 0x4, R12 ;  /* 0x00000004131c7825 */ /* 0x000fe400078e020c */
[----:B------:R0:W4:Y:S04]  /*0290*/  LDG.E.EL R12, desc[UR4][R2.64] ;  /* 0x00000004020c7981 */ /* 0x000128000c2e1900 */
[----:B------:R-:W4:Y:S01]  /*02a0*/  LDG.E.EL R13, desc[UR4][R28.64] ;  /* 0x000000041c0d7981 */ /* 0x000f22000c2e1900 */
[----:B0-----:R-:W-:Y:S01]  /*02b0*/  HFMA2.MMA R3, -RZ, RZ, 1.625, 0 ;  /* 0x3e800000ff037435 */ /* 0x001fe200000001ff */
[----:B---3--:R-:W-:-:S04]  /*02c0*/  FADD R20, R20, 9.9999997473787516356e-06 ;  /* 0x3727c5ac14147421 */ /* 0x008fc80000000000 */
[----:B------:R-:W0:Y:S01]  /*02d0*/  MUFU.SQRT R19, R20 ;  /* 0x0000001400137308 */ /* 0x000e220000002000 */
[----:B------:R-:W-:-:S07]  /*02e0*/  FADD R21, R21, 9.9999997473787516356e-06 ;  /* 0x3727c5ac15157421 */ /* 0x000fce0000000000 */
[----:B------:R-:W1:Y:S01]  /*02f0*/  MUFU.SQRT R25, R21 ;  /* 0x0000001500197308 */ /* 0x000e620000002000 */
[C---:B0-----:R-:W-:Y:S02]  /*0300*/  FSETP.GT.AND P0, PT, R19.reuse, 8.50705917302346158658e+37, PT ;  /* 0x7e8000001300780b */ /* 0x041fe40003f04000 */
[----:B------:R-:W-:Y:S02]  /*0310*/  FSETP.GEU.AND P2, PT, R19, 1.175494350822287508e-38, PT ;  /* 0x008000001300780b */ /* 0x000fe40003f4e000 */
[C---:B-1----:R-:W-:Y:S02]  /*0320*/  FSETP.GT.AND P1, PT, R25.reuse, 8.50705917302346158658e+37, PT ;  /* 0x7e8000001900780b */ /* 0x042fe40003f24000 */
[----:B------:R-:W-:-:S07]  /*0330*/  FSETP.GEU.AND P3, PT, R25, 1.175494350822287508e-38, PT ;  /* 0x008000001900780b */ /* 0x000fce0003f6e000 */
[----:B------:R-:W-:-:S04]  /*0340*/  @P0 FMUL R19, R19, 0.25 ;  /* 0x3e80000013130820 */ /* 0x000fc80000400000 */
[----:B------:R-:W-:Y:S01]  /*0350*/  @!P2 FMUL R19, R19, 16777216 ;  /* 0x4b8000001313a820 */ /* 0x000fe20000400000 */
[----:B------:R-:W-:-:S05]  /*0360*/  @P1 FMUL R25, R25, 0.25 ;  /* 0x3e80000019191820 */ /* 0x000fca0000400000 */
[----:B------:R-:W0:Y:S01]  /*0370*/  MUFU.RCP R19, R19 ;  /* 0x0000001300137308 */ /* 0x000e220000001000 */
[----:B------:R-:W-:Y:S01]  /*0380*/  @!P3 FMUL R25, R25, 16777216 ;  /* 0x4b8000001919b820 */ /* 0x000fe20000400000 */
[----:B------:R-:W-:-:S06]  /*0390*/  FSEL R2, R3, 1, P0 ;  /* 0x3f80000003027808 */ /* 0x000fcc0000000000 */
[----:B------:R-:W1:Y:S01]  /*03a0*/  MUFU.RCP R14, R25 ;  /* 0x00000019000e7308 */ /* 0x000e620000001000 */
[----:B------:R-:W-:Y:S01]  /*03b0*/  FSEL R3, R3, 1, P1 ;  /* 0x3f80000003037808 */ /* 0x000fe20000800000 */
[----:B------:R-:W-:Y:S01]  /*03c0*/  @!P2 FMUL R2, R2, 16777216 ;  /* 0x4b8000000202a820 */ /* 0x000fe20000400000 */
[----:B--2---:R-:W-:-:S03]  /*03d0*/  FADD R4, R4, -R0 ;  /* 0x8000000004047221 */ /* 0x004fc60000000000 */
[----:B------:R-:W-:Y:S01]  /*03e0*/  @!P3 FMUL R3, R3, 16777216 ;  /* 0x4b8000000303b820 */ /* 0x000fe20000400000 */
[----:B0-----:R-:W-:Y:S01]  /*03f0*/  FMUL R15, R19, R2 ;  /* 0x00000002130f7220 */ /* 0x001fe20000400000 */
[--C-:B------:R-:W-:Y:S01]  /*0400*/  FADD R20, R5, -R0.reuse ;  /* 0x8000000005147221 */ /* 0x100fe20000000000 */
[--C-:B------:R-:W-:Y:S01]  /*0410*/  FADD R6, R6, -R0.reuse ;  /* 0x8000000006067221 */ /* 0x100fe20000000000 */
[----:B------:R-:W-:Y:S01]  /*0420*/  FADD R0, R7, -R0 ;  /* 0x8000000007007221 */ /* 0x000fe20000000000 */
[C---:B------:R-:W-:Y:S01]  /*0430*/  FMUL R5, R15.reuse, R4 ;  /* 0x000000040f057220 */ /* 0x040fe20000400000 */
[C---:B------:R-:W-:Y:S01]  /*0440*/  FMUL R4, R15.reuse, R20 ;  /* 0x000000140f047220 */ /* 0x040fe20000400000 */
[----:B-1----:R-:W-:Y:S02]  /*0450*/  FMUL R14, R14, R3 ;  /* 0x000000030e0e7220 */ /* 0x002fe40000400000 */
[----:B------:R-:W0:Y:S01]  /*0460*/  LDC.64 R2, c[0x0][0x238] ;  /* 0x00008e00ff027b82 */ /* 0x000e220000000a00 */
[C---:B------:R-:W-:Y:S01]  /*0470*/  FMUL R20, R15.reuse, R6 ;  /* 0x000000060f147220 */ /* 0x040fe20000400000 */
[----:B------:R-:W-:Y:S01]  /*0480*/  FMUL R6, R15, R0 ;  /* 0x000000000f067220 */ /* 0x000fe20000400000 */
[--C-:B----4-:R-:W-:Y:S01]  /*0490*/  FADD R7, R8, -R16.reuse ;  /* 0x8000001008077221 */ /* 0x110fe20000000000 */
[--C-:B------:R-:W-:Y:S01]  /*04a0*/  FADD R9, R9, -R16.reuse ;  /* 0x8000001009097221 */ /* 0x100fe20000000000 */
[--C-:B------:R-:W-:Y:S01]  /*04b0*/  FADD R15, R10, -R16.reuse ;  /* 0x800000100a0f7221 */ /* 0x100fe20000000000 */
[C-C-:B-----5:R-:W-:Y:S01]  /*04c0*/  FFMA R0, R24.reuse, R5, R23.reuse ;  /* 0x0000000518007223 */ /* 0x160fe20000000017 */
[----:B------:R-:W-:Y:S01]  /*04d0*/  FADD R11, R11, -R16 ;  /* 0x800000100b0b7221 */ /* 0x000fe20000000000 */
[C-C-:B------:R-:W-:Y:S01]  /*04e0*/  FFMA R4, R24.reuse, R4, R23.reuse ;  /* 0x0000000418047223 */ /* 0x140fe20000000017 */
[C-C-:B------:R-:W-:Y:S01]  /*04f0*/  FFMA R5, R24.reuse, R20, R23.reuse ;  /* 0x0000001418057223 */ /* 0x140fe20000000017 */
[----:B------:R-:W-:Y:S01]  /*0500*/  FFMA R23, R24, R6, R23 ;  /* 0x0000000618177223 */ /* 0x000fe20000000017 */
[C---:B------:R-:W-:Y:S01]  /*0510*/  FMUL R7, R14.reuse, R7 ;  /* 0x000000070e077220 */ /* 0x040fe20000400000 */
[C---:B------:R-:W-:Y:S01]  /*0520*/  FMUL R8, R14.reuse, R9 ;  /* 0x000000090e087220 */ /* 0x040fe20000400000 */
[C---:B------:R-:W-:Y:S01]  /*0530*/  FMUL R6, R14.reuse, R15 ;  /* 0x0000000f0e067220 */ /* 0x040fe20000400000 */
[----:B------:R-:W-:Y:S01]  /*0540*/  FMUL R14, R14, R11 ;  /* 0x0000000b0e0e7220 */ /* 0x000fe20000400000 */
[C-C-:B------:R-:W-:Y:S01]  /*0550*/  FFMA R9, R12.reuse, R7, R13.reuse ;  /* 0x000000070c097223 */ /* 0x140fe2000000000d */
[C-C-:B------:R-:W-:Y:S01]  /*0560*/  FFMA R8, R12.reuse, R8, R13.reuse ;  /* 0x000000080c087223 */ /* 0x140fe2000000000d */
[C-C-:B------:R-:W-:Y:S01]  /*0570*/  FFMA R10, R12.reuse, R6, R13.reuse ;  /* 0x000000060c0a7223 */ /* 0x140fe2000000000d */
[----:B------:R-:W-:Y:S01]  /*0580*/  FFMA R14, R12, R14, R13 ;  /* 0x0000000e0c0e7223 */ /* 0x000fe2000000000d */
[----:B------:R-:W-:-:S02]  /*0590*/  FSETP.GEU.AND P6, PT, R23, RZ, PT ;  /* 0x000000ff1700720b */ /* 0x000fc40003fce000 */
[----:B------:R-:W-:Y:S02]  /*05a0*/  FSETP.GEU.AND P0, PT, R5, RZ, PT ;  /* 0x000000ff0500720b */ /* 0x000fe40003f0e000 */
[----:B------:R-:W-:Y:S02]  /*05b0*/  FSETP.GEU.AND P1, PT, R4, RZ, PT ;  /* 0x000000ff0400720b */ /* 0x000fe40003f2e000 */
[----:B------:R-:W-:Y:S02]  /*05c0*/  FSETP.GEU.AND P3, PT, R14, RZ, PT ;  /* 0x000000ff0e00720b */ /* 0x000fe40003f6e000 */
[----:B------:R-:W-:Y:S02]  /*05d0*/  SEL R7, R23, RZ, P6 ;  /* 0x000000ff17077207 */ /* 0x000fe40003000000 */
[----:B------:R-:W-:Y:S02]  /*05e0*/  FSETP.GEU.AND P2, PT, R0, RZ, PT ;  /* 0x000000ff0000720b */ /* 0x000fe40003f4e000 */
[----:B------:R-:W-:-:S02]  /*05f0*/  FSETP.GEU.AND P4, PT, R10, RZ, PT ;  /* 0x000000ff0a00720b */ /* 0x000fc40003f8e000 */
[----:B------:R-:W-:Y:S02]  /*0600*/  FSETP.GEU.AND P5, PT, R9, RZ, PT ;  /* 0x000000ff0900720b */ /* 0x000fe40003fae000 */
[----:B------:R-:W-:Y:S02]  /*0610*/  FSETP.GEU.AND P6, PT, R8, RZ, PT ;  /* 0x000000ff0800720b */ /* 0x000fe40003fce000 */
[----:B------:R-:W-:Y:S01]  /*0620*/  SEL R6, R5, RZ, P0 ;  /* 0x000000ff05067207 */ /* 0x000fe20000000000 */
[----:B0-----:R-:W-:Y:S01]  /*0630*/  IMAD.WIDE R2, R18, 0x4, R2 ;  /* 0x0000000412027825 */ /* 0x001fe200078e0202 */
[----:B------:R-:W-:Y:S02]  /*0640*/  SEL R5, R4, RZ, P1 ;  /* 0x000000ff04057207 */ /* 0x000fe40000800000 */
[----:B------:R-:W-:Y:S02]  /*0650*/  SEL R15, R14, RZ, P3 ;  /* 0x000000ff0e0f7207 */ /* 0x000fe40001800000 */
[----:B------:R-:W-:-:S02]  /*0660*/  SEL R4, R0, RZ, P2 ;  /* 0x000000ff00047207 */ /* 0x000fc40001000000 */
[----:B------:R-:W-:Y:S02]  /*0670*/  SEL R14, R10, RZ, P4 ;  /* 0x000000ff0a0e7207 */ /* 0x000fe40002000000 */
[----:B------:R-:W-:Y:S02]  /*0680*/  SEL R12, R9, RZ, P5 ;  /* 0x000000ff090c7207 */ /* 0x000fe40002800000 */
[----:B------:R-:W-:Y:S01]  /*0690*/  SEL R13, R8, RZ, P6 ;  /* 0x000000ff080d7207 */ /* 0x000fe20003000000 */
[----:B------:R-:W-:Y:S04]  /*06a0*/  STG.E.128 desc[UR4][R2.64], R4 ;  /* 0x0000000402007986 */ /* 0x000fe8000c101d04 */
[----:B------:R-:W-:Y:S01]  /*06b0*/  STG.E.128 desc[UR4][R2.64+0x800], R12 ;  /* 0x0008000c02007986 */ /* 0x000fe2000c101d04 */
[----:B------:R-:W-:Y:S05]  /*06c0*/  EXIT ;  /* 0x000000000000794d */ /* 0x000fea0003800000 */
.L_x_0:
[----:B------:R-:W-:-:S00]  /*06d0*/  BRA `(.L_x_0) ;  /* 0xfffffffc00fc7947 */ /* 0x000fc0000383ffff */
[----:B------:R-:W-:-:S00]  /*06e0*/  NOP ;  /* 0x0000000000007918 */ /* 0x000fc00000000000 */
        /* <DEDUP_REMOVED lines=9> */
.L_x_1:


//--------------------- .nv.global.init           --------------------------
	.section	.nv.global.init,"aw",@progbits
.nv.global.init:
	.type		_$_str,@object
	.size		_$_str,(_$_str_$_2 - _$_str)
_$_str:
        /*0000*/ 	.byte	0x5f, 0x5f, 0x43, 0x55, 0x44, 0x41, 0x5f, 0x46, 0x54, 0x5a, 0x00
	.type		_$_str_$_2,@object
	.size		_$_str_$_2,(.L_1 - _$_str_$_2)
_$_str_$_2:
        /*000b*/ 	.byte	0x5f, 0x5f, 0x43, 0x55, 0x44, 0x41, 0x5f, 0x50, 0x52, 0x45, 0x43, 0x5f, 0x53, 0x51, 0x52, 0x54
        /*001b*/ 	.byte	0x00
.L_1:


//--------------------- .nv.constant0.triton_poi_fused__native_batch_norm_legit_no_training_relu_6 --------------------------
	.section	.nv.constant0.triton_poi_fused__native_batch_norm_legit_no_training_relu_6,"a",@progbits
	.sectionflags	@""
	.align	4
.nv.constant0.triton_poi_fused__native_batch_norm_legit_no_training_relu_6:
	.zero		580
